	.headerflags	@"EF_CUDA_TEXMODE_UNIFIED EF_CUDA_64BIT_ADDRESS EF_CUDA_ACCELERATORS EF_CUDA_SM90 EF_CUDA_VIRTUAL_SM(EF_CUDA_SM90)"
	.elftype	@"ET_EXEC"


//--------------------- .nv.info                  --------------------------
	.section	.nv.info,"",@"SHT_CUDA_INFO"
	.align	4


	//----- nvinfo : EIATTR_REGCOUNT
	.align		4
        /*0000*/ 	.byte	0x04, 0x2f
        /*0002*/ 	.short	(.L_3 - .L_2)
	.align		4
.L_2:
        /*0004*/ 	.word	index@(triton_poi_fused__native_batch_norm_legit_no_training_add_convolution_relu_92)
        /*0008*/ 	.word	0x0000001b


	//----- nvinfo : EIATTR_MIN_STACK_SIZE
	.align		4
.L_3:
        /*000c*/ 	.byte	0x04, 0x12
        /*000e*/ 	.short	(.L_5 - .L_4)
	.align		4
.L_4:
        /*0010*/ 	.word	index@(triton_poi_fused__native_batch_norm_legit_no_training_add_convolution_relu_92)
        /*0014*/ 	.word	0x00000000


	//----- nvinfo : EIATTR_FRAME_SIZE
	.align		4
.L_5:
        /*0018*/ 	.byte	0x04, 0x11
        /*001a*/ 	.short	(.L_7 - .L_6)
	.align		4
.L_6:
        /*001c*/ 	.word	index@(triton_poi_fused__native_batch_norm_legit_no_training_add_convolution_relu_92)
        /*0020*/ 	.word	0x00000000


	//----- nvinfo : EIATTR_MIN_STACK_SIZE
	.align		4
.L_7:
        /*0024*/ 	.byte	0x04, 0x12
        /*0026*/ 	.short	(.L_9 - .L_8)
	.align		4
.L_8:
        /*0028*/ 	.word	index@(triton_poi_fused__native_batch_norm_legit_no_training_add_convolution_relu_92)
        /*002c*/ 	.word	0x00000000
.L_9:


//--------------------- .nv.info.triton_poi_fused__native_batch_norm_legit_no_training_add_convolution_relu_92 --------------------------
	.section	.nv.info.triton_poi_fused__native_batch_norm_legit_no_training_add_convolution_relu_92,"",@"SHT_CUDA_INFO"
	.sectionflags	@""
	.align	4


	//----- nvinfo : EIATTR_CUDA_API_VERSION
	.align		4
        /*0000*/ 	.byte	0x04, 0x37
        /*0002*/ 	.short	(.L_11 - .L_10)
.L_10:
        /*0004*/ 	.word	0x0000007c


	//----- nvinfo : EIATTR_KPARAM_INFO
	.align		4
.L_11:
        /*0008*/ 	.byte	0x04, 0x17
        /*000a*/ 	.short	(.L_13 - .L_12)
.L_12:
        /*000c*/ 	.word	0x00000000
        /*0010*/ 	.short	0x0008
        /*0012*/ 	.short	0x0040
        /*0014*/ 	.byte	0x00, 0xf0, 0x11, 0x00


	//----- nvinfo : EIATTR_KPARAM_INFO
	.align		4
.L_13:
        /*0018*/ 	.byte	0x04, 0x17
        /*001a*/ 	.short	(.L_15 - .L_14)
.L_14:
        /*001c*/ 	.word	0x00000000
        /*0020*/ 	.short	0x0007
        /*0022*/ 	.short	0x0038
        /*0024*/ 	.byte	0x00, 0xf4, 0x21, 0x00


	//----- nvinfo : EIATTR_KPARAM_INFO
	.align		4
.L_15:
        /*0028*/ 	.byte	0x04, 0x17
        /*002a*/ 	.short	(.L_17 - .L_16)
.L_16:
        /*002c*/ 	.word	0x00000000
        /*0030*/ 	.short	0x0006
        /*0032*/ 	.short	0x0030
        /*0034*/ 	.byte	0x00, 0xf4, 0x21, 0x00


	//----- nvinfo : EIATTR_KPARAM_INFO
	.align		4
.L_17:
        /*0038*/ 	.byte	0x04, 0x17
        /*003a*/ 	.short	(.L_19 - .L_18)
.L_18:
        /*003c*/ 	.word	0x00000000
        /*0040*/ 	.short	0x0005
        /*0042*/ 	.short	0x0028
        /*0044*/ 	.byte	0x00, 0xf4, 0x21, 0x00


	//----- nvinfo : EIATTR_KPARAM_INFO
	.align		4
.L_19:
        /*0048*/ 	.byte	0x04, 0x17
        /*004a*/ 	.short	(.L_21 - .L_20)
.L_20:
        /*004c*/ 	.word	0x00000000
        /*0050*/ 	.short	0x0004
        /*0052*/ 	.short	0x0020
        /*0054*/ 	.byte	0x00, 0xf4, 0x21, 0x00


	//----- nvinfo : EIATTR_KPARAM_INFO
	.align		4
.L_21:
        /*0058*/ 	.byte	0x04, 0x17
        /*005a*/ 	.short	(.L_23 - .L_22)
.L_22:
        /*005c*/ 	.word	0x00000000
        /*0060*/ 	.short	0x0003
        /*0062*/ 	.short	0x0018
        /*0064*/ 	.byte	0x00, 0xf4, 0x21, 0x00


	//----- nvinfo : EIATTR_KPARAM_INFO
	.align		4
.L_23:
        /*0068*/ 	.byte	0x04, 0x17
        /*006a*/ 	.short	(.L_25 - .L_24)
.L_24:
        /*006c*/ 	.word	0x00000000
        /*0070*/ 	.short	0x0002
        /*0072*/ 	.short	0x0010
        /*0074*/ 	.byte	0x00, 0xf4, 0x21, 0x00


	//----- nvinfo : EIATTR_KPARAM_INFO
	.align		4
.L_25:
        /*0078*/ 	.byte	0x04, 0x17
        /*007a*/ 	.short	(.L_27 - .L_26)
.L_26:
        /*007c*/ 	.word	0x00000000
        /*0080*/ 	.short	0x0001
        /*0082*/ 	.short	0x0008
        /*0084*/ 	.byte	0x00, 0xf4, 0x21, 0x00


	//----- nvinfo : EIATTR_KPARAM_INFO
	.align		4
.L_27:
        /*0088*/ 	.byte	0x04, 0x17
        /*008a*/ 	.short	(.L_29 - .L_28)
.L_28:
        /*008c*/ 	.word	0x00000000
        /*0090*/ 	.short	0x0000
        /*0092*/ 	.short	0x0000
        /*0094*/ 	.byte	0x00, 0xf4, 0x21, 0x00


	//----- nvinfo : EIATTR_SPARSE_MMA_MASK
	.align		4
.L_29:
        /*0098*/ 	.byte	0x03, 0x50
        /*009a*/ 	.short	0x0000


	//----- nvinfo : EIATTR_MAXREG_COUNT
	.align		4
        /*009c*/ 	.byte	0x03, 0x1b
        /*009e*/ 	.short	0x00ff


	//----- nvinfo : EIATTR_EXIT_INSTR_OFFSETS
	.align		4
        /*00a0*/ 	.byte	0x04, 0x1c
        /*00a2*/ 	.short	(.L_31 - .L_30)


	//   ....[0]....
.L_30:
        /*00a4*/ 	.word	0x000004f0


	//----- nvinfo : EIATTR_REQNTID
	.align		4
.L_31:
        /*00a8*/ 	.byte	0x04, 0x10
        /*00aa*/ 	.short	(.L_33 - .L_32)
.L_32:
        /*00ac*/ 	.word	0x00000080
        /*00b0*/ 	.word	0x00000001
        /*00b4*/ 	.word	0x00000001


	//----- nvinfo : EIATTR_CBANK_PARAM_SIZE
	.align		4
.L_33:
        /*00b8*/ 	.byte	0x03, 0x19
        /*00ba*/ 	.short	0x0044


	//----- nvinfo : EIATTR_PARAM_CBANK
	.align		4
        /*00bc*/ 	.byte	0x04, 0x0a
        /*00be*/ 	.short	(.L_35 - .L_34)
	.align		4
.L_34:
        /*00c0*/ 	.word	index@(.nv.constant0.triton_poi_fused__native_batch_norm_legit_no_training_add_convolution_relu_92)
        /*00c4*/ 	.short	0x0210
        /*00c6*/ 	.short	0x0044


	//----- nvinfo : EIATTR_SW_WAR
	.align		4
.L_35:
        /*00c8*/ 	.byte	0x04, 0x36
        /*00ca*/ 	.short	(.L_37 - .L_36)
.L_36:
        /*00cc*/ 	.word	0x00000008
.L_37:


//--------------------- .nv.callgraph             --------------------------
	.section	.nv.callgraph,"",@"SHT_CUDA_CALLGRAPH"
	.align	4
	.sectionentsize	8
	.align		4
        /*0000*/ 	.word	0x00000000
	.align		4
        /*0004*/ 	.word	0xffffffff
	.align		4
        /*0008*/ 	.word	0x00000000
	.align		4
        /*000c*/ 	.word	0xfffffffe
	.align		4
        /*0010*/ 	.word	0x00000000
	.align		4
        /*0014*/ 	.word	0xfffffffd
	.align		4
        /*0018*/ 	.word	0x00000000
	.align		4
        /*001c*/ 	.word	0xfffffffc


//--------------------- .nv.constant4             --------------------------
	.section	.nv.constant4,"a",@progbits
	.align	8
	.align		8
.nv.constant4:
        /*0000*/ 	.dword	_$_str
	.align		8
        /*0008*/ 	.dword	_$_str_$_2


//--------------------- .text.triton_poi_fused__native_batch_norm_legit_no_training_add_convolution_relu_92 --------------------------
	.section	.text.triton_poi_fused__native_batch_norm_legit_no_training_add_convolution_relu_92,"ax",@progbits
	.align	128
        .global         triton_poi_fused__native_batch_norm_legit_no_training_add_convolution_relu_92
        .type           triton_poi_fused__native_batch_norm_legit_no_training_add_convolution_relu_92,@function
        .size           triton_poi_fused__native_batch_norm_legit_no_training_add_convolution_relu_92,(.L_x_1 - triton_poi_fused__native_batch_norm_legit_no_training_add_convolution_relu_92)
        .other          triton_poi_fused__native_batch_norm_legit_no_training_add_convolution_relu_92,@"STO_CUDA_ENTRY STV_DEFAULT"
triton_poi_fused__native_batch_norm_legit_no_training_add_convolution_relu_92:
.text.triton_poi_fused__native_batch_norm_legit_no_training_add_convolution_relu_92:
[----:B------:R-:W-:Y:S01]  /*0000*/  LDC R1, c[0x0][0x28] ;  /* 0x00000a00ff017b82 */ /* 0x000fe20000000800 */
[----:B------:R-:W1:Y:S07]  /*0010*/  S2R R0, SR_TID.X ;  /* 0x0000000000007919 */ /* 0x000e6e0000002100 */
[----:B------:R-:W2:Y:S01]  /*0020*/  LDC.64 R20, c[0x0][0x228] ;  /* 0x00008a00ff147b82 */ /* 0x000ea20000000a00 */
[----:B------:R-:W-:Y:S01]  /*0030*/  ULDC.64 UR4, c[0x0][0x208] ;  /* 0x0000820000047ab9 */ /* 0x000fe20000000a00 */
[----:B------:R-:W3:Y:S06]  /*0040*/  S2R R5, SR_CTAID.X ;  /* 0x0000000000057919 */ /* 0x000eec0000002500 */
[----:B------:R-:W4:Y:S08]  /*0050*/  LDC.64 R18, c[0x0][0x218] ;  /* 0x00008600ff127b82 */ /* 0x000f300000000a00 */
[----:B------:R-:W5:Y:S08]  /*0060*/  LDC.64 R22, c[0x0][0x220] ;  /* 0x00008800ff167b82 */ /* 0x000f700000000a00 */
[----:B------:R-:W4:Y:S01]  /*0070*/  LDC.64 R16, c[0x0][0x230] ;  /* 0x00008c00ff107b82 */ /* 0x000f220000000a00 */
[----:B-1----:R-:W-:-:S07]  /*0080*/  SHF.L.U32 R0, R0, 0x2, RZ ;  /* 0x0000000200007819 */ /* 0x002fce00000006ff */
[----:B------:R-:W1:Y:S01]  /*0090*/  LDC.64 R10, c[0x0][0x238] ;  /* 0x00008e00ff0a7b82 */ /* 0x000e620000000a00 */
[----:B---3--:R-:W-:Y:S02]  /*00a0*/  SHF.R.S32.HI R3, RZ, 0x16, R5 ;  /* 0x00000016ff037819 */ /* 0x008fe40000011405 */
[----:B------:R-:W-:Y:S02]  /*00b0*/  LOP3.LUT R0, R0, 0x1fc, RZ, 0xc0, !PT ;  /* 0x000001fc00007812 */ /* 0x000fe400078ec0ff */
[----:B------:R-:W-:-:S03]  /*00c0*/  SGXT R3, R3, 0x1 ;  /* 0x000000010303781a */ /* 0x000fc60000000200 */
[----:B------:R-:W3:Y:S01]  /*00d0*/  LDC.64 R8, c[0x0][0x240] ;  /* 0x00009000ff087b82 */ /* 0x000ee20000000a00 */
[----:B------:R-:W-:-:S04]  /*00e0*/  LEA R0, R5, R0, 0x9 ;  /* 0x0000000005007211 */ /* 0x000fc800078e48ff */
[----:B------:R-:W-:-:S04]  /*00f0*/  LEA.HI R3, R3, R0, RZ, 0x6 ;  /* 0x0000000003037211 */ /* 0x000fc800078f30ff */
[--C-:B------:R-:W-:Y:S02]  /*0100*/  SHF.R.S32.HI R15, RZ, 0x6, R3.reuse ;  /* 0x00000006ff0f7819 */ /* 0x100fe40000011403 */
[----:B------:R-:W-:-:S04]  /*0110*/  SHF.R.S32.HI R2, RZ, 0x1f, R3 ;  /* 0x0000001fff027819 */ /* 0x000fc80000011403 */
[----:B------:R-:W-:-:S04]  /*0120*/  LEA.HI R2, R2, R15, RZ, 0x8 ;  /* 0x0000000f02027211 */ /* 0x000fc800078f40ff */
[----:B------:R-:W-:-:S04]  /*0130*/  LOP3.LUT R2, R2, 0xffffff00, RZ, 0xc0, !PT ;  /* 0xffffff0002027812 */ /* 0x000fc800078ec0ff */
[----:B------:R-:W-:Y:S02]  /*0140*/  IADD3 R15, R15, -R2, RZ ;  /* 0x800000020f0f7210 */ /* 0x000fe40007ffe0ff */
[----:B------:R-:W1:Y:S03]  /*0150*/  LDC.64 R2, c[0x0][0x210] ;  /* 0x00008400ff027b82 */ /* 0x000e660000000a00 */
[----:B--2---:R-:W-:-:S05]  /*0160*/  IMAD.WIDE R20, R15, 0x4, R20 ;  /* 0x000000040f147825 */ /* 0x004fca00078e0214 */
[----:B------:R5:W2:Y:S01]  /*0170*/  LDG.E.EL R14, desc[UR4][R20.64] ;  /* 0x00000004140e7981 */ /* 0x000aa2000c2e1900 */
[----:B----4-:R-:W-:-:S05]  /*0180*/  IMAD.WIDE R18, R15, 0x4, R18 ;  /* 0x000000040f127825 */ /* 0x010fca00078e0212 */
[----:B------:R4:W2:Y:S01]  /*0190*/  LDG.E.EL R13, desc[UR4][R18.64] ;  /* 0x00000004120d7981 */ /* 0x0008a2000c2e1900 */
[----:B-----5:R-:W-:-:S04]  /*01a0*/  IMAD.WIDE R20, R15, 0x4, R22 ;  /* 0x000000040f147825 */ /* 0x020fc800078e0216 */
[----:B01----:R-:W-:Y:S01]  /*01b0*/  IMAD.WIDE R2, R0, 0x4, R2 ;  /* 0x0000000400027825 */ /* 0x003fe200078e0202 */
[----:B------:R-:W5:Y:S04]  /*01c0*/  LDG.E.EL R12, desc[UR4][R20.64] ;  /* 0x00000004140c7981 */ /* 0x000f68000c2e1900 */
[----:B------:R-:W5:Y:S01]  /*01d0*/  LDG.E.128 R4, desc[UR4][R2.64] ;  /* 0x0000000402047981 */ /* 0x000f62000c1e1d00 */
[----:B------:R-:W-:-:S04]  /*01e0*/  IMAD.WIDE R22, R15, 0x4, R16 ;  /* 0x000000040f167825 */ /* 0x000fc800078e0210 */
[----:B------:R-:W-:Y:S02]  /*01f0*/  IMAD.WIDE R16, R15, 0x4, R10 ;  /* 0x000000040f107825 */ /* 0x000fe400078e020a */
[----:B------:R-:W5:Y:S04]  /*0200*/  LDG.E.EL R15, desc[UR4][R22.64] ;  /* 0x00000004160f7981 */ /* 0x000f68000c2e1900 */
[----:B------:R0:W5:Y:S01]  /*0210*/  LDG.E.EL R16, desc[UR4][R16.64] ;  /* 0x0000000410107981 */ /* 0x000162000c2e1900 */
[----:B---3--:R-:W-:-:S06]  /*0220*/  IMAD.WIDE R8, R0, 0x4, R8 ;  /* 0x0000000400087825 */ /* 0x008fcc00078e0208 */
[----:B------:R-:W3:Y:S01]  /*0230*/  LDG.E.128 R8, desc[UR4][R8.64] ;  /* 0x0000000408087981 */ /* 0x000ee2000c1e1d00 */
[----:B----4-:R-:W-:Y:S01]  /*0240*/  HFMA2.MMA R18, -RZ, RZ, 1.625, 0 ;  /* 0x3e800000ff127435 */ /* 0x010fe200000001ff */
[----:B--2---:R-:W-:-:S04]  /*0250*/  FADD R14, R14, 9.9999997473787516356e-06 ;  /* 0x3727c5ac0e0e7421 */ /* 0x004fc80000000000 */
[----:B------:R-:W1:Y:S02]  /*0260*/  MUFU.SQRT R24, R14 ;  /* 0x0000000e00187308 */ /* 0x000e640000002000 */
[C---:B-1----:R-:W-:Y:S02]  /*0270*/  FSETP.GT.AND P0, PT, R24.reuse, 8.50705917302346158658e+37, PT ;  /* 0x7e8000001800780b */ /* 0x042fe40003f04000 */
[----:B------:R-:W-:-:S11]  /*0280*/  FSETP.GEU.AND P1, PT, R24, 1.175494350822287508e-38, PT ;  /* 0x008000001800780b */ /* 0x000fd60003f2e000 */
[----:B------:R-:W-:-:S04]  /*0290*/  @P0 FMUL R24, R24, 0.25 ;  /* 0x3e80000018180820 */ /* 0x000fc80000400000 */
[----:B------:R-:W-:-:S06]  /*02a0*/  @!P1 FMUL R24, R24, 16777216 ;  /* 0x4b80000018189820 */ /* 0x000fcc0000400000 */
[----:B------:R-:W1:Y:S01]  /*02b0*/  MUFU.RCP R24, R24 ;  /* 0x0000001800187308 */ /* 0x000e620000001000 */
[----:B0-----:R-:W-:Y:S01]  /*02c0*/  FSEL R17, R18, 1, P0 ;  /* 0x3f80000012117808 */ /* 0x001fe20000000000 */
[--C-:B-----5:R-:W-:Y:S01]  /*02d0*/  FADD R4, R4, R13.reuse ;  /* 0x0000000d04047221 */ /* 0x120fe20000000000 */
[--C-:B------:R-:W-:Y:S01]  /*02e0*/  FADD R5, R5, R13.reuse ;  /* 0x0000000d05057221 */ /* 0x100fe20000000000 */
[--C-:B------:R-:W-:Y:S01]  /*02f0*/  FADD R6, R6, R13.reuse ;  /* 0x0000000d06067221 */ /* 0x100fe20000000000 */
[----:B------:R-:W-:Y:S01]  /*0300*/  FADD R7, R7, R13 ;  /* 0x0000000d07077221 */ /* 0x000fe20000000000 */
[----:B------:R-:W-:Y:S01]  /*0310*/  @!P1 FMUL R17, R17, 16777216 ;  /* 0x4b80000011119820 */ /* 0x000fe20000400000 */
[----:B------:R-:W0:Y:S01]  /*0320*/  LDC.64 R18, c[0x0][0x248] ;  /* 0x00009200ff127b82 */ /* 0x000e220000000a00 */
[C---:B------:R-:W-:Y:S01]  /*0330*/  FADD R14, -R12.reuse, R4 ;  /* 0x000000040c0e7221 */ /* 0x040fe20000000100 */
[C---:B------:R-:W-:Y:S01]  /*0340*/  FADD R20, -R12.reuse, R5 ;  /* 0x000000050c147221 */ /* 0x040fe20000000100 */
[C---:B------:R-:W-:Y:S01]  /*0350*/  FADD R22, -R12.reuse, R6 ;  /* 0x000000060c167221 */ /* 0x040fe20000000100 */
[----:B------:R-:W-:Y:S01]  /*0360*/  FADD R12, -R12, R7 ;  /* 0x000000070c0c7221 */ /* 0x000fe20000000100 */
[----:B-1----:R-:W-:-:S04]  /*0370*/  FMUL R17, R24, R17 ;  /* 0x0000001118117220 */ /* 0x002fc80000400000 */
[C---:B------:R-:W-:Y:S01]  /*0380*/  FMUL R14, R17.reuse, R14 ;  /* 0x0000000e110e7220 */ /* 0x040fe20000400000 */
[C---:B------:R-:W-:Y:S01]  /*0390*/  FMUL R21, R17.reuse, R20 ;  /* 0x0000001411157220 */ /* 0x040fe20000400000 */
[C---:B------:R-:W-:Y:S01]  /*03a0*/  FMUL R13, R17.reuse, R22 ;  /* 0x00000016110d7220 */ /* 0x040fe20000400000 */
[----:B------:R-:W-:Y:S01]  /*03b0*/  FMUL R17, R17, R12 ;  /* 0x0000000c11117220 */ /* 0x000fe20000400000 */
[C-C-:B------:R-:W-:Y:S01]  /*03c0*/  FFMA R14, R15.reuse, R14, R16.reuse ;  /* 0x0000000e0f0e7223 */ /* 0x140fe20000000010 */
[C-C-:B------:R-:W-:Y:S01]  /*03d0*/  FFMA R21, R15.reuse, R21, R16.reuse ;  /* 0x000000150f157223 */ /* 0x140fe20000000010 */
[C-C-:B------:R-:W-:Y:S01]  /*03e0*/  FFMA R13, R15.reuse, R13, R16.reuse ;  /* 0x0000000d0f0d7223 */ /* 0x140fe20000000010 */
[----:B------:R-:W-:Y:S02]  /*03f0*/  FFMA R17, R15, R17, R16 ;  /* 0x000000110f117223 */ /* 0x000fe40000000010 */
[----:B------:R-:W-:Y:S02]  /*0400*/  FSETP.GEU.AND P3, PT, R14, RZ, PT ;  /* 0x000000ff0e00720b */ /* 0x000fe40003f6e000 */
[----:B------:R-:W-:-:S02]  /*0410*/  FSETP.GEU.AND P2, PT, R21, RZ, PT ;  /* 0x000000ff1500720b */ /* 0x000fc40003f4e000 */
[----:B------:R-:W-:Y:S02]  /*0420*/  FSETP.GEU.AND P1, PT, R13, RZ, PT ;  /* 0x000000ff0d00720b */ /* 0x000fe40003f2e000 */
[----:B------:R-:W-:Y:S02]  /*0430*/  FSETP.GEU.AND P0, PT, R17, RZ, PT ;  /* 0x000000ff1100720b */ /* 0x000fe40003f0e000 */
[----:B------:R-:W-:Y:S02]  /*0440*/  FSEL R15, R14, RZ, P3 ;  /* 0x000000ff0e0f7208 */ /* 0x000fe40001800000 */
[----:B------:R-:W-:Y:S02]  /*0450*/  FSEL R12, R21, RZ, P2 ;  /* 0x000000ff150c7208 */ /* 0x000fe40001000000 */
[----:B------:R-:W-:Y:S02]  /*0460*/  FSEL R13, R13, RZ, P1 ;  /* 0x000000ff0d0d7208 */ /* 0x000fe40000800000 */
[----:B------:R-:W-:Y:S01]  /*0470*/  FSEL R14, R17, RZ, P0 ;  /* 0x000000ff110e7208 */ /* 0x000fe20000000000 */
[----:B---3--:R-:W-:Y:S01]  /*0480*/  FADD R8, R8, R15 ;  /* 0x0000000f08087221 */ /* 0x008fe20000000000 */
[----:B------:R-:W-:Y:S01]  /*0490*/  FADD R9, R9, R12 ;  /* 0x0000000c09097221 */ /* 0x000fe20000000000 */
[----:B------:R-:W-:Y:S01]  /*04a0*/  FADD R10, R10, R13 ;  /* 0x0000000d0a0a7221 */ /* 0x000fe20000000000 */
[----:B0-----:R-:W-:-:S04]  /*04b0*/  IMAD.WIDE R18, R0, 0x4, R18 ;  /* 0x0000000400127825 */ /* 0x001fc800078e0212 */
[----:B------:R-:W-:Y:S01]  /*04c0*/  FADD R11, R11, R14 ;  /* 0x0000000e0b0b7221 */ /* 0x000fe20000000000 */
[----:B------:R-:W-:Y:S04]  /*04d0*/  STG.E.128 desc[UR4][R2.64], R4 ;  /* 0x0000000402007986 */ /* 0x000fe8000c101d04 */
[----:B------:R-:W-:Y:S01]  /*04e0*/  STG.E.128 desc[UR4][R18.64], R8 ;  /* 0x0000000812007986 */ /* 0x000fe2000c101d04 */
[----:B------:R-:W-:Y:S05]  /*04f0*/  EXIT ;  /* 0x000000000000794d */ /* 0x000fea0003800000 */
.L_x_0:
[----:B------:R-:W-:-:S00]  /*0500*/  BRA `(.L_x_0) ;  /* 0xfffffffc00fc7947 */ /* 0x000fc0000383ffff */
[----:B------:R-:W-:-:S00]  /*0510*/  NOP ;  /* 0x0000000000007918 */ /* 0x000fc00000000000 */
        /* <DEDUP_REMOVED lines=14> */
.L_x_1:


//--------------------- .nv.global.init           --------------------------
	.section	.nv.global.init,"aw",@progbits
.nv.global.init:
	.type		_$_str,@object
	.size		_$_str,(_$_str_$_2 - _$_str)
_$_str:
        /*0000*/ 	.byte	0x5f, 0x5f, 0x43, 0x55, 0x44, 0x41, 0x5f, 0x46, 0x54, 0x5a, 0x00
	.type		_$_str_$_2,@object
	.size		_$_str_$_2,(.L_1 - _$_str_$_2)
_$_str_$_2:
        /*000b*/ 	.byte	0x5f, 0x5f, 0x43, 0x55, 0x44, 0x41, 0x5f, 0x50, 0x52, 0x45, 0x43, 0x5f, 0x53, 0x51, 0x52, 0x54
        /*001b*/ 	.byte	0x00
.L_1:


//--------------------- .nv.constant0.triton_poi_fused__native_batch_norm_legit_no_training_add_convolution_relu_92 --------------------------
	.section	.nv.constant0.triton_poi_fused__native_batch_norm_legit_no_training_add_convolution_relu_92,"a",@progbits
	.sectionflags	@""
	.align	4
.nv.constant0.triton_poi_fused__native_batch_norm_legit_no_training_add_convolution_relu_92:
	.zero		596
